	.headerflags	@"EF_CUDA_TEXMODE_UNIFIED EF_CUDA_64BIT_ADDRESS EF_CUDA_ACCELERATORS EF_CUDA_SM90 EF_CUDA_VIRTUAL_SM(EF_CUDA_SM90)"
	.elftype	@"ET_EXEC"


//--------------------- .nv.info                  --------------------------
	.section	.nv.info,"",@"SHT_CUDA_INFO"
	.align	4


	//----- nvinfo : EIATTR_REGCOUNT
	.align		4
        /*0000*/ 	.byte	0x04, 0x2f
        /*0002*/ 	.short	(.L_1 - .L_0)
	.align		4
.L_0:
        /*0004*/ 	.word	index@(triton_poi_fused_cat_3)
        /*0008*/ 	.word	0x0000000d


	//----- nvinfo : EIATTR_MIN_STACK_SIZE
	.align		4
.L_1:
        /*000c*/ 	.byte	0x04, 0x12
        /*000e*/ 	.short	(.L_3 - .L_2)
	.align		4
.L_2:
        /*0010*/ 	.word	index@(triton_poi_fused_cat_3)
        /*0014*/ 	.word	0x00000000


	//----- nvinfo : EIATTR_FRAME_SIZE
	.align		4
.L_3:
        /*0018*/ 	.byte	0x04, 0x11
        /*001a*/ 	.short	(.L_5 - .L_4)
	.align		4
.L_4:
        /*001c*/ 	.word	index@(triton_poi_fused_cat_3)
        /*0020*/ 	.word	0x00000000


	//----- nvinfo : EIATTR_MIN_STACK_SIZE
	.align		4
.L_5:
        /*0024*/ 	.byte	0x04, 0x12
        /*0026*/ 	.short	(.L_7 - .L_6)
	.align		4
.L_6:
        /*0028*/ 	.word	index@(triton_poi_fused_cat_3)
        /*002c*/ 	.word	0x00000000
.L_7:


//--------------------- .nv.info.triton_poi_fused_cat_3 --------------------------
	.section	.nv.info.triton_poi_fused_cat_3,"",@"SHT_CUDA_INFO"
	.sectionflags	@""
	.align	4


	//----- nvinfo : EIATTR_CUDA_API_VERSION
	.align		4
        /*0000*/ 	.byte	0x04, 0x37
        /*0002*/ 	.short	(.L_9 - .L_8)
.L_8:
        /*0004*/ 	.word	0x0000007c


	//----- nvinfo : EIATTR_KPARAM_INFO
	.align		4
.L_9:
        /*0008*/ 	.byte	0x04, 0x17
        /*000a*/ 	.short	(.L_11 - .L_10)
.L_10:
        /*000c*/ 	.word	0x00000000
        /*0010*/ 	.short	0x0003
        /*0012*/ 	.short	0x0018
        /*0014*/ 	.byte	0x00, 0xf0, 0x11, 0x00


	//----- nvinfo : EIATTR_KPARAM_INFO
	.align		4
.L_11:
        /*0018*/ 	.byte	0x04, 0x17
        /*001a*/ 	.short	(.L_13 - .L_12)
.L_12:
        /*001c*/ 	.word	0x00000000
        /*0020*/ 	.short	0x0002
        /*0022*/ 	.short	0x0010
        /*0024*/ 	.byte	0x00, 0xf4, 0x21, 0x00


	//----- nvinfo : EIATTR_KPARAM_INFO
	.align		4
.L_13:
        /*0028*/ 	.byte	0x04, 0x17
        /*002a*/ 	.short	(.L_15 - .L_14)
.L_14:
        /*002c*/ 	.word	0x00000000
        /*0030*/ 	.short	0x0001
        /*0032*/ 	.short	0x0008
        /*0034*/ 	.byte	0x00, 0xf4, 0x21, 0x00


	//----- nvinfo : EIATTR_KPARAM_INFO
	.align		4
.L_15:
        /*0038*/ 	.byte	0x04, 0x17
        /*003a*/ 	.short	(.L_17 - .L_16)
.L_16:
        /*003c*/ 	.word	0x00000000
        /*0040*/ 	.short	0x0000
        /*0042*/ 	.short	0x0000
        /*0044*/ 	.byte	0x00, 0xf4, 0x21, 0x00


	//----- nvinfo : EIATTR_SPARSE_MMA_MASK
	.align		4
.L_17:
        /*0048*/ 	.byte	0x03, 0x50
        /*004a*/ 	.short	0x0000


	//----- nvinfo : EIATTR_MAXREG_COUNT
	.align		4
        /*004c*/ 	.byte	0x03, 0x1b
        /*004e*/ 	.short	0x00ff


	//----- nvinfo : EIATTR_EXIT_INSTR_OFFSETS
	.align		4
        /*0050*/ 	.byte	0x04, 0x1c
        /*0052*/ 	.short	(.L_19 - .L_18)


	//   ....[0]....
.L_18:
        /*0054*/ 	.word	0x00000450


	//   ....[1]....
        /*0058*/ 	.word	0x00000470


	//----- nvinfo : EIATTR_REQNTID
	.align		4
.L_19:
        /*005c*/ 	.byte	0x04, 0x10
        /*005e*/ 	.short	(.L_21 - .L_20)
.L_20:
        /*0060*/ 	.word	0x00000080
        /*0064*/ 	.word	0x00000001
        /*0068*/ 	.word	0x00000001


	//----- nvinfo : EIATTR_CBANK_PARAM_SIZE
	.align		4
.L_21:
        /*006c*/ 	.byte	0x03, 0x19
        /*006e*/ 	.short	0x001c


	//----- nvinfo : EIATTR_PARAM_CBANK
	.align		4
        /*0070*/ 	.byte	0x04, 0x0a
        /*0072*/ 	.short	(.L_23 - .L_22)
	.align		4
.L_22:
        /*0074*/ 	.word	index@(.nv.constant0.triton_poi_fused_cat_3)
        /*0078*/ 	.short	0x0210
        /*007a*/ 	.short	0x001c


	//----- nvinfo : EIATTR_SW_WAR
	.align		4
.L_23:
        /*007c*/ 	.byte	0x04, 0x36
        /*007e*/ 	.short	(.L_25 - .L_24)
.L_24:
        /*0080*/ 	.word	0x00000008
.L_25:


//--------------------- .nv.callgraph             --------------------------
	.section	.nv.callgraph,"",@"SHT_CUDA_CALLGRAPH"
	.align	4
	.sectionentsize	8
	.align		4
        /*0000*/ 	.word	0x00000000
	.align		4
        /*0004*/ 	.word	0xffffffff
	.align		4
        /*0008*/ 	.word	0x00000000
	.align		4
        /*000c*/ 	.word	0xfffffffe
	.align		4
        /*0010*/ 	.word	0x00000000
	.align		4
        /*0014*/ 	.word	0xfffffffd
	.align		4
        /*0018*/ 	.word	0x00000000
	.align		4
        /*001c*/ 	.word	0xfffffffc


//--------------------- .text.triton_poi_fused_cat_3 --------------------------
	.section	.text.triton_poi_fused_cat_3,"ax",@progbits
	.align	128
        .global         triton_poi_fused_cat_3
        .type           triton_poi_fused_cat_3,@function
        .size           triton_poi_fused_cat_3,(.L_x_1 - triton_poi_fused_cat_3)
        .other          triton_poi_fused_cat_3,@"STO_CUDA_ENTRY STV_DEFAULT"
triton_poi_fused_cat_3:
.text.triton_poi_fused_cat_3:
[----:B------:R-:W0:Y:S02]  /*0000*/  LDC R1, c[0x0][0x28] ;  /* 0x00000a00ff017b82 */ /* 0x000e240000000800 */
[----:B------:R-:W1:Y:S01]  /*0010*/  S2R R0, SR_TID.X ;  /* 0x0000000000007919 */ /* 0x000e620000002100 */
[----:B------:R-:W-:Y:S01]  /*0020*/  ULDC.64 UR6, c[0x0][0x218] ;  /* 0x0000860000067ab9 */ /* 0x000fe20000000a00 */
[----:B------:R-:W-:Y:S01]  /*0030*/  ULDC.64 UR4, c[0x0][0x208] ;  /* 0x0000820000047ab9 */ /* 0x000fe20000000a00 */
[----:B------:R-:W2:Y:S01]  /*0040*/  S2R R3, SR_CTAID.X ;  /* 0x0000000000037919 */ /* 0x000ea20000002500 */
[----:B-1----:R-:W-:-:S05]  /*0050*/  LOP3.LUT R0, R0, 0x7f, RZ, 0xc0, !PT ;  /* 0x0000007f00007812 */ /* 0x002fca00078ec0ff */
[----:B--2---:R-:W-:Y:S02]  /*0060*/  IMAD R0, R3, 0x80, R0 ;  /* 0x0000008003007824 */ /* 0x004fe400078e0200 */
[----:B------:R-:W1:Y:S03]  /*0070*/  LDC.64 R2, c[0x0][0x210] ;  /* 0x00008400ff027b82 */ /* 0x000e660000000a00 */
[----:B------:R-:W-:Y:S02]  /*0080*/  SHF.R.S32.HI R5, RZ, 0x1f, R0 ;  /* 0x0000001fff057819 */ /* 0x000fe40000011400 */
[----:B------:R-:W-:Y:S02]  /*0090*/  ISETP.GE.AND P0, PT, R0, 0x80, PT ;  /* 0x000000800000780c */ /* 0x000fe40003f06270 */
[CC--:B------:R-:W-:Y:S02]  /*00a0*/  LEA.HI R4, R5.reuse, R0.reuse, RZ, 0x2 ;  /* 0x0000000005047211 */ /* 0x0c0fe400078f10ff */
[----:B------:R-:W-:-:S02]  /*00b0*/  LEA.HI R8, R5, R0, RZ, 0x5 ;  /* 0x0000000005087211 */ /* 0x000fc400078f28ff */
[----:B------:R-:W-:Y:S02]  /*00c0*/  SHF.R.S32.HI R6, RZ, 0x2, R4 ;  /* 0x00000002ff067819 */ /* 0x000fe40000011404 */
[----:B------:R-:W-:Y:S02]  /*00d0*/  LOP3.LUT R5, R4, 0xfffffffc, RZ, 0xc0, !PT ;  /* 0xfffffffc04057812 */ /* 0x000fe400078ec0ff */
[----:B------:R-:W-:Y:S02]  /*00e0*/  LEA.HI R7, R6, R6, RZ, 0x3 ;  /* 0x0000000606077211 */ /* 0x000fe400078f18ff */
[----:B------:R-:W-:Y:S01]  /*00f0*/  SHF.R.S32.HI R4, RZ, 0x5, R8 ;  /* 0x00000005ff047819 */ /* 0x000fe20000011408 */
[----:B------:R-:W-:Y:S01]  /*0100*/  IMAD.IADD R5, R0, 0x1, -R5 ;  /* 0x0000000100057824 */ /* 0x000fe200078e0a05 */
[----:B------:R-:W-:Y:S02]  /*0110*/  LOP3.LUT R7, R7, 0xfffffff8, RZ, 0xc0, !PT ;  /* 0xfffffff807077812 */ /* 0x000fe400078ec0ff */
[----:B------:R-:W-:Y:S01]  /*0120*/  LOP3.LUT R9, R8, 0xffffffe0, RZ, 0xc0, !PT ;  /* 0xffffffe008097812 */ /* 0x000fe200078ec0ff */
[----:B------:R-:W-:-:S02]  /*0130*/  IMAD.SHL.U32 R4, R4, 0x10, RZ ;  /* 0x0000001004047824 */ /* 0x000fc400078e00ff */
[----:B------:R-:W-:Y:S02]  /*0140*/  IMAD.IADD R7, R6, 0x1, -R7 ;  /* 0x0000000106077824 */ /* 0x000fe400078e0a07 */
[----:B------:R-:W-:Y:S01]  /*0150*/  IMAD.MOV.U32 R6, RZ, RZ, RZ ;  /* 0x000000ffff067224 */ /* 0x000fe200078e00ff */
[----:B------:R-:W-:Y:S02]  /*0160*/  SHF.R.S32.HI R8, RZ, 0x1f, R4 ;  /* 0x0000001fff087819 */ /* 0x000fe40000011404 */
[C---:B------:R-:W-:Y:S02]  /*0170*/  ISETP.GE.AND P1, PT, R7.reuse, 0x4, PT ;  /* 0x000000040700780c */ /* 0x040fe40003f26270 */
[C---:B------:R-:W-:Y:S01]  /*0180*/  ISETP.GT.AND P2, PT, R7.reuse, 0x3, !P0 ;  /* 0x000000030700780c */ /* 0x040fe20004744270 */
[----:B------:R-:W-:Y:S01]  /*0190*/  IMAD.SHL.U32 R7, R7, 0x4, RZ ;  /* 0x0000000407077824 */ /* 0x000fe200078e00ff */
[----:B------:R-:W-:Y:S02]  /*01a0*/  ISETP.LT.AND P3, PT, R0, 0x80, !P1 ;  /* 0x000000800000780c */ /* 0x000fe40004f61270 */
[----:B------:R-:W-:-:S02]  /*01b0*/  IADD3 R9, R4, R0, -R9 ;  /* 0x0000000004097210 */ /* 0x000fc40007ffe809 */
[----:B------:R-:W-:Y:S02]  /*01c0*/  IADD3 R10, P4, P5, R7, R5, R4 ;  /* 0x00000005070a7210 */ /* 0x000fe40007d9e004 */
[----:B------:R-:W-:Y:S01]  /*01d0*/  SHF.R.S32.HI R5, RZ, 0x1f, R5 ;  /* 0x0000001fff057819 */ /* 0x000fe20000011405 */
[----:B-1----:R-:W-:Y:S01]  /*01e0*/  IMAD.WIDE R2, R9, 0x4, R2 ;  /* 0x0000000409027825 */ /* 0x002fe200078e0202 */
[----:B------:R-:W-:-:S04]  /*01f0*/  SHF.R.S32.HI R7, RZ, 0x1f, R7 ;  /* 0x0000001fff077819 */ /* 0x000fc80000011407 */
[----:B------:R-:W-:Y:S01]  /*0200*/  IADD3.X R5, R7, R5, R8, P4, P5 ;  /* 0x0000000507057210 */ /* 0x000fe200027ea408 */
[----:B------:R-:W2:Y:S01]  /*0210*/  @P3 LDG.E R6, desc[UR4][R2.64] ;  /* 0x0000000402063981 */ /* 0x000ea2000c1e1900 */
[----:B------:R-:W-:Y:S01]  /*0220*/  LEA R4, P4, R10, UR6, 0x2 ;  /* 0x000000060a047c11 */ /* 0x000fe2000f8810ff */
[----:B------:R-:W-:-:S03]  /*0230*/  IMAD.MOV.U32 R8, RZ, RZ, RZ ;  /* 0x000000ffff087224 */ /* 0x000fc600078e00ff */
[----:B------:R-:W-:-:S05]  /*0240*/  LEA.HI.X R5, R10, UR7, R5, 0x2, P4 ;  /* 0x000000070a057c11 */ /* 0x000fca000a0f1405 */
[----:B------:R-:W3:Y:S01]  /*0250*/  @P2 LDG.E R8, desc[UR4][R4.64+-0x40] ;  /* 0xffffc00404082981 */ /* 0x000ee2000c1e1900 */
[----:B--2---:R-:W-:-:S05]  /*0260*/  SEL R6, R6, RZ, P3 ;  /* 0x000000ff06067207 */ /* 0x004fca0001800000 */
[----:B------:R-:W-:Y:S01]  /*0270*/  FADD R7, RZ, -R6 ;  /* 0x80000006ff077221 */ /* 0x000fe20000000000 */
[----:B---3--:R-:W-:-:S03]  /*0280*/  SEL R8, R8, RZ, P2 ;  /* 0x000000ff08087207 */ /* 0x008fc60001000000 */
[----:B------:R-:W-:Y:S02]  /*0290*/  FMUL R7, R7, 1.4426950216293334961 ;  /* 0x3fb8aa3b07077820 */ /* 0x000fe40000400000 */
[----:B------:R-:W-:-:S04]  /*02a0*/  FADD R9, RZ, -R8 ;  /* 0x80000008ff097221 */ /* 0x000fc80000000000 */
[----:B------:R-:W-:Y:S01]  /*02b0*/  FMUL R9, R9, 1.4426950216293334961 ;  /* 0x3fb8aa3b09097820 */ /* 0x000fe20000400000 */
[----:B------:R-:W-:-:S04]  /*02c0*/  FSETP.GEU.AND P2, PT, R7, -126, PT ;  /* 0xc2fc00000700780b */ /* 0x000fc80003f4e000 */
[----:B------:R-:W-:-:S09]  /*02d0*/  FSETP.GEU.AND P3, PT, R9, -126, PT ;  /* 0xc2fc00000900780b */ /* 0x000fd20003f6e000 */
[----:B------:R-:W-:-:S04]  /*02e0*/  @!P2 FMUL R7, R7, 0.5 ;  /* 0x3f0000000707a820 */ /* 0x000fc80000400000 */
[----:B------:R-:W-:Y:S01]  /*02f0*/  @!P3 FMUL R9, R9, 0.5 ;  /* 0x3f0000000909b820 */ /* 0x000fe20000400000 */
[----:B------:R-:W1:Y:S08]  /*0300*/  MUFU.EX2 R2, R7 ;  /* 0x0000000700027308 */ /* 0x000e700000000800 */
[----:B------:R-:W2:Y:S01]  /*0310*/  MUFU.EX2 R3, R9 ;  /* 0x0000000900037308 */ /* 0x000ea20000000800 */
[----:B-1----:R-:W-:-:S04]  /*0320*/  @!P2 FMUL R2, R2, R2 ;  /* 0x000000020202a220 */ /* 0x002fc80000400000 */
[----:B------:R-:W-:Y:S01]  /*0330*/  FADD R4, R2, 1 ;  /* 0x3f80000002047421 */ /* 0x000fe20000000000 */
[----:B--2---:R-:W-:-:S04]  /*0340*/  @!P3 FMUL R3, R3, R3 ;  /* 0x000000030303b220 */ /* 0x004fc80000400000 */
[----:B------:R-:W-:Y:S01]  /*0350*/  FADD R10, R3, 1 ;  /* 0x3f800000030a7421 */ /* 0x000fe20000000000 */
[----:B------:R-:W-:Y:S01]  /*0360*/  FSETP.GT.AND P2, PT, R4, 8.50705917302346158658e+37, PT ;  /* 0x7e8000000400780b */ /* 0x000fe20003f44000 */
[----:B------:R-:W1:Y:S03]  /*0370*/  LDC.64 R2, c[0x0][0x220] ;  /* 0x00008800ff027b82 */ /* 0x000e660000000a00 */
[----:B------:R-:W-:-:S09]  /*0380*/  FSETP.GT.AND P3, PT, R10, 8.50705917302346158658e+37, PT ;  /* 0x7e8000000a00780b */ /* 0x000fd20003f64000 */
[----:B------:R-:W-:-:S04]  /*0390*/  @P2 FMUL R4, R4, 0.25 ;  /* 0x3e80000004042820 */ /* 0x000fc80000400000 */
[----:B------:R-:W-:Y:S02]  /*03a0*/  @P3 FMUL R10, R10, 0.25 ;  /* 0x3e8000000a0a3820 */ /* 0x000fe40000400000 */
[----:B------:R-:W2:Y:S01]  /*03b0*/  MUFU.RCP R4, R4 ;  /* 0x0000000400047308 */ /* 0x000ea20000001000 */
[----:B------:R-:W-:-:S07]  /*03c0*/  IMAD.MOV.U32 R7, RZ, RZ, 0x3e800000 ;  /* 0x3e800000ff077424 */ /* 0x000fce00078e00ff */
[----:B------:R-:W3:Y:S01]  /*03d0*/  MUFU.RCP R10, R10 ;  /* 0x0000000a000a7308 */ /* 0x000ee20000001000 */
[C---:B------:R-:W-:Y:S02]  /*03e0*/  FSEL R5, R7.reuse, 1, P2 ;  /* 0x3f80000007057808 */ /* 0x040fe40001000000 */
[----:B------:R-:W-:-:S03]  /*03f0*/  FSEL R7, R7, 1, P3 ;  /* 0x3f80000007077808 */ /* 0x000fc60001800000 */
[----:B--2---:R-:W-:Y:S01]  /*0400*/  FMUL R5, R4, R5 ;  /* 0x0000000504057220 */ /* 0x004fe20000400000 */
[----:B-1----:R-:W-:-:S04]  /*0410*/  IMAD.WIDE R2, R0, 0x4, R2 ;  /* 0x0000000400027825 */ /* 0x002fc800078e0202 */
[----:B------:R-:W-:Y:S01]  /*0420*/  FMUL R5, R6, R5 ;  /* 0x0000000506057220 */ /* 0x000fe20000400000 */
[----:B---3--:R-:W-:-:S04]  /*0430*/  FMUL R7, R10, R7 ;  /* 0x000000070a077220 */ /* 0x008fc80000400000 */
[----:B------:R-:W-:Y:S01]  /*0440*/  @P1 FMUL R5, R8, R7 ;  /* 0x0000000708051220 */ /* 0x000fe20000400000 */
[----:B------:R-:W-:Y:S06]  /*0450*/  @P0 EXIT ;  /* 0x000000000000094d */ /* 0x000fec0003800000 */
[----:B------:R-:W-:Y:S01]  /*0460*/  STG.E desc[UR4][R2.64], R5 ;  /* 0x0000000502007986 */ /* 0x000fe2000c101904 */
[----:B------:R-:W-:Y:S05]  /*0470*/  EXIT ;  /* 0x000000000000794d */ /* 0x000fea0003800000 */
.L_x_0:
[----:B------:R-:W-:-:S00]  /*0480*/  BRA `(.L_x_0) ;  /* 0xfffffffc00fc7947 */ /* 0x000fc0000383ffff */
[----:B------:R-:W-:-:S00]  /*0490*/  NOP ;  /* 0x0000000000007918 */ /* 0x000fc00000000000 */
        /* <DEDUP_REMOVED lines=14> */
.L_x_1:


//--------------------- .nv.constant0.triton_poi_fused_cat_3 --------------------------
	.section	.nv.constant0.triton_poi_fused_cat_3,"a",@progbits
	.sectionflags	@""
	.align	4
.nv.constant0.triton_poi_fused_cat_3:
	.zero		556
